	.headerflags	@"EF_CUDA_TEXMODE_UNIFIED EF_CUDA_64BIT_ADDRESS EF_CUDA_SM89 EF_CUDA_VIRTUAL_SM(EF_CUDA_SM89)"
	.elftype	@"ET_EXEC"


//--------------------- .nv.info                  --------------------------
	.section	.nv.info,"",@"SHT_CUDA_INFO"
	.align	4


	//----- nvinfo : EIATTR_REGCOUNT
	.align		4
        /*0000*/ 	.byte	0x04, 0x2f
        /*0002*/ 	.short	(.L_1 - .L_0)
	.align		4
.L_0:
        /*0004*/ 	.word	index@(triton__0d1d2d3d45de)
        /*0008*/ 	.word	0x00000026


	//----- nvinfo : EIATTR_MAX_STACK_SIZE
	.align		4
.L_1:
        /*000c*/ 	.byte	0x04, 0x23
        /*000e*/ 	.short	(.L_3 - .L_2)
	.align		4
.L_2:
        /*0010*/ 	.word	index@(triton__0d1d2d3d45de)
        /*0014*/ 	.word	0x00000000


	//----- nvinfo : EIATTR_MIN_STACK_SIZE
	.align		4
.L_3:
        /*0018*/ 	.byte	0x04, 0x12
        /*001a*/ 	.short	(.L_5 - .L_4)
	.align		4
.L_4:
        /*001c*/ 	.word	index@(triton__0d1d2d3d45de)
        /*0020*/ 	.word	0x00000000


	//----- nvinfo : EIATTR_FRAME_SIZE
	.align		4
.L_5:
        /*0024*/ 	.byte	0x04, 0x11
        /*0026*/ 	.short	(.L_7 - .L_6)
	.align		4
.L_6:
        /*0028*/ 	.word	index@(triton__0d1d2d3d45de)
        /*002c*/ 	.word	0x00000000
.L_7:


//--------------------- .nv.info.triton__0d1d2d3d45de --------------------------
	.section	.nv.info.triton__0d1d2d3d45de,"",@"SHT_CUDA_INFO"
	.align	4


	//----- nvinfo : EIATTR_CUDA_API_VERSION
	.align		4
        /*0000*/ 	.byte	0x04, 0x37
        /*0002*/ 	.short	(.L_9 - .L_8)
.L_8:
        /*0004*/ 	.word	0x0000007b


	//----- nvinfo : EIATTR_PARAM_CBANK
	.align		4
.L_9:
        /*0008*/ 	.byte	0x04, 0x0a
        /*000a*/ 	.short	(.L_11 - .L_10)
	.align		4
.L_10:
        /*000c*/ 	.word	index@(.nv.constant0.triton__0d1d2d3d45de)
        /*0010*/ 	.short	0x0160
        /*0012*/ 	.short	0x0028


	//----- nvinfo : EIATTR_CBANK_PARAM_SIZE
	.align		4
.L_11:
        /*0014*/ 	.byte	0x03, 0x19
        /*0016*/ 	.short	0x0028


	//----- nvinfo : EIATTR_KPARAM_INFO
	.align		4
        /*0018*/ 	.byte	0x04, 0x17
        /*001a*/ 	.short	(.L_13 - .L_12)
.L_12:
        /*001c*/ 	.word	0x00000000
        /*0020*/ 	.short	0x0005
        /*0022*/ 	.short	0x0024
        /*0024*/ 	.byte	0x00, 0xf0, 0x11, 0x00


	//----- nvinfo : EIATTR_KPARAM_INFO
	.align		4
.L_13:
        /*0028*/ 	.byte	0x04, 0x17
        /*002a*/ 	.short	(.L_15 - .L_14)
.L_14:
        /*002c*/ 	.word	0x00000000
        /*0030*/ 	.short	0x0004
        /*0032*/ 	.short	0x0020
        /*0034*/ 	.byte	0x00, 0xf0, 0x11, 0x00


	//----- nvinfo : EIATTR_KPARAM_INFO
	.align		4
.L_15:
        /*0038*/ 	.byte	0x04, 0x17
        /*003a*/ 	.short	(.L_17 - .L_16)
.L_16:
        /*003c*/ 	.word	0x00000000
        /*0040*/ 	.short	0x0003
        /*0042*/ 	.short	0x0018
        /*0044*/ 	.byte	0x00, 0xf0, 0x21, 0x00


	//----- nvinfo : EIATTR_KPARAM_INFO
	.align		4
.L_17:
        /*0048*/ 	.byte	0x04, 0x17
        /*004a*/ 	.short	(.L_19 - .L_18)
.L_18:
        /*004c*/ 	.word	0x00000000
        /*0050*/ 	.short	0x0002
        /*0052*/ 	.short	0x0010
        /*0054*/ 	.byte	0x00, 0xf0, 0x21, 0x00


	//----- nvinfo : EIATTR_KPARAM_INFO
	.align		4
.L_19:
        /*0058*/ 	.byte	0x04, 0x17
        /*005a*/ 	.short	(.L_21 - .L_20)
.L_20:
        /*005c*/ 	.word	0x00000000
        /*0060*/ 	.short	0x0001
        /*0062*/ 	.short	0x0008
        /*0064*/ 	.byte	0x00, 0xf0, 0x21, 0x00


	//----- nvinfo : EIATTR_KPARAM_INFO
	.align		4
.L_21:
        /*0068*/ 	.byte	0x04, 0x17
        /*006a*/ 	.short	(.L_23 - .L_22)
.L_22:
        /*006c*/ 	.word	0x00000000
        /*0070*/ 	.short	0x0000
        /*0072*/ 	.short	0x0000
        /*0074*/ 	.byte	0x00, 0xf0, 0x21, 0x00


	//----- nvinfo : EIATTR_MAXREG_COUNT
	.align		4
.L_23:
        /*0078*/ 	.byte	0x03, 0x1b
        /*007a*/ 	.short	0x00ff


	//----- nvinfo : EIATTR_EXIT_INSTR_OFFSETS
	.align		4
        /*007c*/ 	.byte	0x04, 0x1c
        /*007e*/ 	.short	(.L_25 - .L_24)


	//   ....[0]....
.L_24:
        /*0080*/ 	.word	0x00001080


	//   ....[1]....
        /*0084*/ 	.word	0x000010a0


	//----- nvinfo : EIATTR_MAX_THREADS
	.align		4
.L_25:
        /*0088*/ 	.byte	0x04, 0x05
        /*008a*/ 	.short	(.L_27 - .L_26)
.L_26:
        /*008c*/ 	.word	0x00000080
        /*0090*/ 	.word	0x00000001
        /*0094*/ 	.word	0x00000001
.L_27:


//--------------------- .nv.rel.action            --------------------------
	.section	.nv.rel.action,"",@"SHT_CUDA_RELOCINFO"
	.align	8
	.sectionentsize	8
        /*0000*/ 	.byte	0x73, 0x00, 0x00, 0x00, 0x00, 0x00, 0x00, 0x00, 0x00, 0x00, 0x00, 0x11, 0x25, 0x00, 0x05, 0x36


//--------------------- .nv.constant0.triton__0d1d2d3d45de --------------------------
	.section	.nv.constant0.triton__0d1d2d3d45de,"a",@progbits
	.align	4
.nv.constant0.triton__0d1d2d3d45de:
	.zero		392


//--------------------- .text.triton__0d1d2d3d45de --------------------------
	.section	.text.triton__0d1d2d3d45de,"ax",@progbits
	.sectioninfo	@"SHI_REGISTERS=38"
	.align	128
        .global         triton__0d1d2d3d45de
        .type           triton__0d1d2d3d45de,@function
        .size           triton__0d1d2d3d45de,(.L_x_1 - triton__0d1d2d3d45de)
        .other          triton__0d1d2d3d45de,@"STO_CUDA_ENTRY STV_DEFAULT"
triton__0d1d2d3d45de:
.text.triton__0d1d2d3d45de:
[----:B------:R-:W-:-:S02]  /*0000*/  IMAD.MOV.U32 R1, RZ, RZ, c[0x0][0x28] ;  /* 0x00000a00ff017624 */ /* 0x000fc400078e00ff */
[----:B------:R-:W-:Y:S01]  /*0010*/  IABS R5, c[0x0][0x180] ;  /* 0x0000600000057a13 */ /* 0x000fe20000000000 */
[----:B------:R-:W0:Y:S01]  /*0020*/  S2R R0, SR_TID.X ;  /* 0x0000000000007919 */ /* 0x000e220000002100 */
[----:B------:R-:W-:Y:S02]  /*0030*/  ULDC.64 UR4, c[0x0][0x118] ;  /* 0x0000460000047ab9 */ /* 0x000fe40000000a00 */
[----:B------:R-:W1:Y:S01]  /*0040*/  I2F.RP R4, R5 ;  /* 0x0000000500047306 */ /* 0x000e620000209400 */
[----:B------:R-:W2:Y:S07]  /*0050*/  S2R R7, SR_CTAID.X ;  /* 0x0000000000077919 */ /* 0x000eae0000002500 */
[----:B-1----:R-:W1:Y:S01]  /*0060*/  MUFU.RCP R4, R4 ;  /* 0x0000000400047308 */ /* 0x002e620000001000 */
[----:B0-----:R-:W-:-:S05]  /*0070*/  IMAD.SHL.U32 R0, R0, 0x8, RZ ;  /* 0x0000000800007824 */ /* 0x001fca00078e00ff */
[----:B------:R-:W-:-:S05]  /*0080*/  LOP3.LUT R0, R0, 0x3f8, RZ, 0xc0, !PT ;  /* 0x000003f800007812 */ /* 0x000fca00078ec0ff */
[----:B--2---:R-:W-:Y:S01]  /*0090*/  IMAD R0, R7, 0x400, R0 ;  /* 0x0000040007007824 */ /* 0x004fe200078e0200 */
[----:B-1----:R-:W-:-:S04]  /*00a0*/  IADD3 R2, R4, 0xffffffe, RZ ;  /* 0x0ffffffe04027810 */ /* 0x002fc80007ffe0ff */
[----:B------:R0:W1:Y:S01]  /*00b0*/  F2I.FTZ.U32.TRUNC.NTZ R3, R2 ;  /* 0x0000000200037305 */ /* 0x000062000021f000 */
[C---:B------:R-:W-:Y:S02]  /*00c0*/  IADD3 R12, R0.reuse, 0x1, RZ ;  /* 0x00000001000c7810 */ /* 0x040fe40007ffe0ff */
[C---:B------:R-:W-:Y:S02]  /*00d0*/  IADD3 R10, R0.reuse, 0x2, RZ ;  /* 0x00000002000a7810 */ /* 0x040fe40007ffe0ff */
[----:B------:R-:W-:Y:S02]  /*00e0*/  IABS R4, R12 ;  /* 0x0000000c00047213 */ /* 0x000fe40000000000 */
[----:B------:R-:W-:Y:S01]  /*00f0*/  IABS R20, R10 ;  /* 0x0000000a00147213 */ /* 0x000fe20000000000 */
[----:B0-----:R-:W-:Y:S01]  /*0100*/  IMAD.MOV.U32 R2, RZ, RZ, RZ ;  /* 0x000000ffff027224 */ /* 0x001fe200078e00ff */
[C---:B------:R-:W-:Y:S02]  /*0110*/  IADD3 R14, R0.reuse, 0x3, RZ ;  /* 0x00000003000e7810 */ /* 0x040fe40007ffe0ff */
[----:B------:R-:W-:-:S02]  /*0120*/  IADD3 R11, R0, 0x4, RZ ;  /* 0x00000004000b7810 */ /* 0x000fc40007ffe0ff */
[----:B------:R-:W-:Y:S01]  /*0130*/  IABS R18, R14 ;  /* 0x0000000e00127213 */ /* 0x000fe20000000000 */
[--C-:B-1----:R-:W-:Y:S01]  /*0140*/  IMAD.MOV R6, RZ, RZ, -R3.reuse ;  /* 0x000000ffff067224 */ /* 0x102fe200078e0a03 */
[----:B------:R-:W-:Y:S02]  /*0150*/  IABS R22, R11 ;  /* 0x0000000b00167213 */ /* 0x000fe40000000000 */
[----:B------:R-:W-:Y:S01]  /*0160*/  IADD3 R17, R0, 0x5, RZ ;  /* 0x0000000500117810 */ /* 0x000fe20007ffe0ff */
[----:B------:R-:W-:Y:S01]  /*0170*/  IMAD R7, R6, R5, RZ ;  /* 0x0000000506077224 */ /* 0x000fe200078e02ff */
[----:B------:R-:W-:Y:S02]  /*0180*/  IADD3 R16, R0, 0x6, RZ ;  /* 0x0000000600107810 */ /* 0x000fe40007ffe0ff */
[----:B------:R-:W-:Y:S01]  /*0190*/  IABS R24, R17 ;  /* 0x0000001100187213 */ /* 0x000fe20000000000 */
[----:B------:R-:W-:Y:S01]  /*01a0*/  IMAD.HI.U32 R3, R3, R7, R2 ;  /* 0x0000000703037227 */ /* 0x000fe200078e0002 */
[----:B------:R-:W-:-:S02]  /*01b0*/  IABS R26, R16 ;  /* 0x00000010001a7213 */ /* 0x000fc40000000000 */
[----:B------:R-:W-:Y:S01]  /*01c0*/  IABS R28, R0 ;  /* 0x00000000001c7213 */ /* 0x000fe20000000000 */
[----:B------:R-:W-:Y:S01]  /*01d0*/  IMAD.MOV.U32 R2, RZ, RZ, R4 ;  /* 0x000000ffff027224 */ /* 0x000fe200078e0004 */
[----:B------:R-:W-:Y:S01]  /*01e0*/  LOP3.LUT R12, R12, c[0x0][0x180], RZ, 0x3c, !PT ;  /* 0x000060000c0c7a12 */ /* 0x000fe200078e3cff */
[C---:B------:R-:W-:Y:S01]  /*01f0*/  IMAD.HI.U32 R9, R3.reuse, R20, RZ ;  /* 0x0000001403097227 */ /* 0x040fe200078e00ff */
[----:B------:R-:W-:Y:S02]  /*0200*/  LOP3.LUT R10, R10, c[0x0][0x180], RZ, 0x3c, !PT ;  /* 0x000060000a0a7a12 */ /* 0x000fe400078e3cff */
[----:B------:R-:W-:Y:S01]  /*0210*/  LOP3.LUT R14, R14, c[0x0][0x180], RZ, 0x3c, !PT ;  /* 0x000060000e0e7a12 */ /* 0x000fe200078e3cff */
[----:B------:R-:W-:Y:S01]  /*0220*/  IMAD.HI.U32 R13, R3, R2, RZ ;  /* 0x00000002030d7227 */ /* 0x000fe200078e00ff */
[----:B------:R-:W-:Y:S02]  /*0230*/  LOP3.LUT R11, R11, c[0x0][0x180], RZ, 0x3c, !PT ;  /* 0x000060000b0b7a12 */ /* 0x000fe400078e3cff */
[----:B------:R-:W-:Y:S01]  /*0240*/  LOP3.LUT R17, R17, c[0x0][0x180], RZ, 0x3c, !PT ;  /* 0x0000600011117a12 */ /* 0x000fe200078e3cff */
[----:B------:R-:W-:Y:S01]  /*0250*/  IMAD.MOV R4, RZ, RZ, -R13 ;  /* 0x000000ffff047224 */ /* 0x000fe200078e0a0d */
[----:B------:R-:W-:Y:S01]  /*0260*/  LOP3.LUT R16, R16, c[0x0][0x180], RZ, 0x3c, !PT ;  /* 0x0000600010107a12 */ /* 0x000fe200078e3cff */
[----:B------:R-:W-:-:S04]  /*0270*/  IMAD.HI.U32 R8, R3, R18, RZ ;  /* 0x0000001203087227 */ /* 0x000fc800078e00ff */
[C---:B------:R-:W-:Y:S02]  /*0280*/  IMAD R2, R5.reuse, R4, R2 ;  /* 0x0000000405027224 */ /* 0x040fe400078e0202 */
[----:B------:R-:W-:Y:S02]  /*0290*/  IMAD.MOV R4, RZ, RZ, -R9 ;  /* 0x000000ffff047224 */ /* 0x000fe400078e0a09 */
[----:B------:R-:W-:Y:S01]  /*02a0*/  IMAD.MOV R6, RZ, RZ, -R8 ;  /* 0x000000ffff067224 */ /* 0x000fe200078e0a08 */
[C---:B------:R-:W-:Y:S01]  /*02b0*/  ISETP.GT.U32.AND P1, PT, R5.reuse, R2, PT ;  /* 0x000000020500720c */ /* 0x040fe20003f24070 */
[C---:B------:R-:W-:Y:S02]  /*02c0*/  IMAD R20, R5.reuse, R4, R20 ;  /* 0x0000000405147224 */ /* 0x040fe400078e0214 */
[----:B------:R-:W-:Y:S02]  /*02d0*/  IMAD R18, R5, R6, R18 ;  /* 0x0000000605127224 */ /* 0x000fe400078e0212 */
[----:B------:R-:W-:Y:S01]  /*02e0*/  IMAD.HI.U32 R7, R3, R22, RZ ;  /* 0x0000001603077227 */ /* 0x000fe200078e00ff */
[----:B------:R-:W-:-:S02]  /*02f0*/  ISETP.GT.U32.AND P0, PT, R5, R20, PT ;  /* 0x000000140500720c */ /* 0x000fc40003f04070 */
[----:B------:R-:W-:Y:S01]  /*0300*/  ISETP.GT.U32.AND P3, PT, R5, R18, PT ;  /* 0x000000120500720c */ /* 0x000fe20003f64070 */
[----:B------:R-:W-:Y:S02]  /*0310*/  IMAD.MOV R15, RZ, RZ, -R7 ;  /* 0x000000ffff0f7224 */ /* 0x000fe400078e0a07 */
[----:B------:R-:W-:Y:S02]  /*0320*/  IMAD.HI.U32 R6, R3, R24, RZ ;  /* 0x0000001803067227 */ /* 0x000fe400078e00ff */
[----:B------:R-:W-:Y:S02]  /*0330*/  @!P1 IADD3 R13, R13, 0x1, RZ ;  /* 0x000000010d0d9810 */ /* 0x000fe40007ffe0ff */
[----:B------:R-:W-:Y:S02]  /*0340*/  @!P1 IMAD.IADD R2, R2, 0x1, -R5 ;  /* 0x0000000102029824 */ /* 0x000fe400078e0a05 */
[----:B------:R-:W-:Y:S02]  /*0350*/  IMAD.HI.U32 R4, R3, R26, RZ ;  /* 0x0000001a03047227 */ /* 0x000fe400078e00ff */
[----:B------:R-:W-:-:S02]  /*0360*/  @!P0 IADD3 R9, R9, 0x1, RZ ;  /* 0x0000000109098810 */ /* 0x000fc40007ffe0ff */
[C---:B------:R-:W-:Y:S01]  /*0370*/  IMAD R22, R5.reuse, R15, R22 ;  /* 0x0000000f05167224 */ /* 0x040fe200078e0216 */
[----:B------:R-:W-:Y:S01]  /*0380*/  ISETP.GE.U32.AND P4, PT, R2, R5, PT ;  /* 0x000000050200720c */ /* 0x000fe20003f86070 */
[----:B------:R-:W-:Y:S01]  /*0390*/  IMAD.MOV R21, RZ, RZ, -R6 ;  /* 0x000000ffff157224 */ /* 0x000fe200078e0a06 */
[----:B------:R-:W-:Y:S01]  /*03a0*/  IADD3 R15, R0, 0x7, RZ ;  /* 0x00000007000f7810 */ /* 0x000fe20007ffe0ff */
[----:B------:R-:W-:Y:S01]  /*03b0*/  IMAD.MOV R23, RZ, RZ, -R4 ;  /* 0x000000ffff177224 */ /* 0x000fe200078e0a04 */
[C---:B------:R-:W-:Y:S01]  /*03c0*/  ISETP.GT.U32.AND P5, PT, R5.reuse, R22, PT ;  /* 0x000000160500720c */ /* 0x040fe20003fa4070 */
[----:B------:R-:W-:Y:S01]  /*03d0*/  @!P0 IMAD.IADD R20, R20, 0x1, -R5 ;  /* 0x0000000114148824 */ /* 0x000fe200078e0a05 */
[----:B------:R-:W-:Y:S01]  /*03e0*/  IABS R30, R15 ;  /* 0x0000000f001e7213 */ /* 0x000fe20000000000 */
[C---:B------:R-:W-:Y:S01]  /*03f0*/  IMAD R24, R5.reuse, R21, R24 ;  /* 0x0000001505187224 */ /* 0x040fe200078e0218 */
[----:B------:R-:W-:Y:S01]  /*0400*/  @!P3 IADD3 R8, R8, 0x1, RZ ;  /* 0x000000010808b810 */ /* 0x000fe20007ffe0ff */
[----:B------:R-:W-:Y:S01]  /*0410*/  IMAD R26, R5, R23, R26 ;  /* 0x00000017051a7224 */ /* 0x000fe200078e021a */
[----:B------:R-:W-:Y:S01]  /*0420*/  ISETP.GE.U32.AND P6, PT, R20, R5, PT ;  /* 0x000000051400720c */ /* 0x000fe20003fc6070 */
[----:B------:R-:W-:Y:S01]  /*0430*/  IMAD.HI.U32 R2, R3, R28, RZ ;  /* 0x0000001c03027227 */ /* 0x000fe200078e00ff */
[----:B------:R-:W-:-:S02]  /*0440*/  ISETP.GT.U32.AND P2, PT, R5, R24, PT ;  /* 0x000000180500720c */ /* 0x000fc40003f44070 */
[----:B------:R-:W-:Y:S01]  /*0450*/  ISETP.GT.U32.AND P1, PT, R5, R26, PT ;  /* 0x0000001a0500720c */ /* 0x000fe20003f24070 */
[----:B------:R-:W-:Y:S01]  /*0460*/  @!P3 IMAD.IADD R18, R18, 0x1, -R5 ;  /* 0x000000011212b824 */ /* 0x000fe200078e0a05 */
[----:B------:R-:W-:Y:S01]  /*0470*/  @P4 IADD3 R13, R13, 0x1, RZ ;  /* 0x000000010d0d4810 */ /* 0x000fe20007ffe0ff */
[----:B------:R-:W-:Y:S01]  /*0480*/  IMAD.MOV R19, RZ, RZ, -R2 ;  /* 0x000000ffff137224 */ /* 0x000fe200078e0a02 */
[----:B------:R-:W-:Y:S01]  /*0490*/  @!P5 IADD3 R7, R7, 0x1, RZ ;  /* 0x000000010707d810 */ /* 0x000fe20007ffe0ff */
[----:B------:R-:W-:Y:S01]  /*04a0*/  IMAD.HI.U32 R3, R3, R30, RZ ;  /* 0x0000001e03037227 */ /* 0x000fe200078e00ff */
[----:B------:R-:W-:Y:S02]  /*04b0*/  ISETP.GE.U32.AND P4, PT, R18, R5, PT ;  /* 0x000000051200720c */ /* 0x000fe40003f86070 */
[----:B------:R-:W-:Y:S01]  /*04c0*/  LOP3.LUT R15, R15, c[0x0][0x180], RZ, 0x3c, !PT ;  /* 0x000060000f0f7a12 */ /* 0x000fe200078e3cff */
[----:B------:R-:W-:Y:S01]  /*04d0*/  IMAD R20, R5, R19, R28 ;  /* 0x0000001305147224 */ /* 0x000fe200078e021c */
[----:B------:R-:W-:Y:S01]  /*04e0*/  @P6 IADD3 R9, R9, 0x1, RZ ;  /* 0x0000000109096810 */ /* 0x000fe20007ffe0ff */
[----:B------:R-:W-:Y:S01]  /*04f0*/  IMAD.MOV R19, RZ, RZ, -R3 ;  /* 0x000000ffff137224 */ /* 0x000fe200078e0a03 */
[----:B------:R-:W-:Y:S01]  /*0500*/  @!P2 IADD3 R6, R6, 0x1, RZ ;  /* 0x000000010606a810 */ /* 0x000fe20007ffe0ff */
[--C-:B------:R-:W-:Y:S01]  /*0510*/  @!P5 IMAD.IADD R22, R22, 0x1, -R5.reuse ;  /* 0x000000011616d824 */ /* 0x100fe200078e0a05 */
[C---:B------:R-:W-:Y:S01]  /*0520*/  ISETP.GT.U32.AND P0, PT, R5.reuse, R20, PT ;  /* 0x000000140500720c */ /* 0x040fe20003f04070 */
[C---:B------:R-:W-:Y:S01]  /*0530*/  IMAD R18, R5.reuse, R19, R30 ;  /* 0x0000001305127224 */ /* 0x040fe200078e021e */
[----:B------:R-:W-:Y:S01]  /*0540*/  @!P1 IADD3 R4, R4, 0x1, RZ ;  /* 0x0000000104049810 */ /* 0x000fe20007ffe0ff */
[--C-:B------:R-:W-:Y:S01]  /*0550*/  @!P2 IMAD.IADD R24, R24, 0x1, -R5.reuse ;  /* 0x000000011818a824 */ /* 0x100fe200078e0a05 */
[----:B------:R-:W-:Y:S01]  /*0560*/  ISETP.GE.U32.AND P6, PT, R22, R5, PT ;  /* 0x000000051600720c */ /* 0x000fe20003fc6070 */
[----:B------:R-:W-:Y:S01]  /*0570*/  @!P1 IMAD.IADD R26, R26, 0x1, -R5 ;  /* 0x000000011a1a9824 */ /* 0x000fe200078e0a05 */
[----:B------:R-:W-:Y:S01]  /*0580*/  ISETP.GT.U32.AND P3, PT, R5, R18, PT ;  /* 0x000000120500720c */ /* 0x000fe20003f64070 */
[----:B------:R-:W-:Y:S01]  /*0590*/  IMAD.MOV.U32 R21, RZ, RZ, 0x2 ;  /* 0x00000002ff157424 */ /* 0x000fe200078e00ff */
[----:B------:R-:W-:-:S02]  /*05a0*/  @P4 IADD3 R8, R8, 0x1, RZ ;  /* 0x0000000108084810 */ /* 0x000fc40007ffe0ff */
[-C--:B------:R-:W-:Y:S02]  /*05b0*/  ISETP.GE.U32.AND P4, PT, R24, R5.reuse, PT ;  /* 0x000000051800720c */ /* 0x080fe40003f86070 */
[----:B------:R-:W-:Y:S01]  /*05c0*/  ISETP.GE.U32.AND P5, PT, R26, R5, PT ;  /* 0x000000051a00720c */ /* 0x000fe20003fa6070 */
[----:B------:R-:W-:Y:S01]  /*05d0*/  @!P0 IMAD.IADD R20, R20, 0x1, -R5 ;  /* 0x0000000114148824 */ /* 0x000fe200078e0a05 */
[----:B------:R-:W-:Y:S01]  /*05e0*/  ISETP.GE.AND P1, PT, R10, RZ, PT ;  /* 0x000000ff0a00720c */ /* 0x000fe20003f26270 */
[----:B------:R-:W-:Y:S01]  /*05f0*/  IMAD.MOV.U32 R10, RZ, RZ, R9 ;  /* 0x000000ffff0a7224 */ /* 0x000fe200078e0009 */
[----:B------:R-:W-:Y:S02]  /*0600*/  @!P0 IADD3 R2, R2, 0x1, RZ ;  /* 0x0000000102028810 */ /* 0x000fe40007ffe0ff */
[----:B------:R-:W-:Y:S01]  /*0610*/  @P6 IADD3 R7, R7, 0x1, RZ ;  /* 0x0000000107076810 */ /* 0x000fe20007ffe0ff */
[----:B------:R-:W-:Y:S01]  /*0620*/  @!P3 IMAD.IADD R18, R18, 0x1, -R5 ;  /* 0x000000011212b824 */ /* 0x000fe200078e0a05 */
[----:B------:R-:W-:-:S02]  /*0630*/  ISETP.GE.AND P6, PT, R12, RZ, PT ;  /* 0x000000ff0c00720c */ /* 0x000fc40003fc6270 */
[-C--:B------:R-:W-:Y:S02]  /*0640*/  ISETP.GE.U32.AND P2, PT, R20, R5.reuse, PT ;  /* 0x000000051400720c */ /* 0x080fe40003f46070 */
[----:B------:R-:W-:Y:S02]  /*0650*/  LOP3.LUT R12, R0, c[0x0][0x180], RZ, 0x3c, !PT ;  /* 0x00006000000c7a12 */ /* 0x000fe400078e3cff */
[----:B------:R-:W-:Y:S01]  /*0660*/  @P4 IADD3 R6, R6, 0x1, RZ ;  /* 0x0000000106064810 */ /* 0x000fe20007ffe0ff */
[----:B------:R-:W-:Y:S01]  /*0670*/  @!P1 IMAD.MOV R10, RZ, RZ, -R10 ;  /* 0x000000ffff0a9224 */ /* 0x000fe200078e0a0a */
[----:B------:R-:W-:Y:S02]  /*0680*/  @P5 IADD3 R4, R4, 0x1, RZ ;  /* 0x0000000104045810 */ /* 0x000fe40007ffe0ff */
[----:B------:R-:W-:Y:S01]  /*0690*/  ISETP.GE.AND P4, PT, R12, RZ, PT ;  /* 0x000000ff0c00720c */ /* 0x000fe20003f86270 */
[----:B------:R-:W-:Y:S01]  /*06a0*/  IMAD.MOV.U32 R12, RZ, RZ, R7 ;  /* 0x000000ffff0c7224 */ /* 0x000fe200078e0007 */
[----:B------:R-:W-:Y:S01]  /*06b0*/  ISETP.GE.U32.AND P5, PT, R18, R5, PT ;  /* 0x000000051200720c */ /* 0x000fe20003fa6070 */
[----:B------:R-:W-:Y:S01]  /*06c0*/  @!P6 IMAD.MOV R13, RZ, RZ, -R13 ;  /* 0x000000ffff0de224 */ /* 0x000fe200078e0a0d */
[----:B------:R-:W-:Y:S01]  /*06d0*/  ISETP.GE.AND P0, PT, R14, RZ, PT ;  /* 0x000000ff0e00720c */ /* 0x000fe20003f06270 */
[----:B------:R-:W-:Y:S01]  /*06e0*/  IMAD.MOV.U32 R14, RZ, RZ, R6 ;  /* 0x000000ffff0e7224 */ /* 0x000fe200078e0006 */
[----:B------:R-:W-:-:S02]  /*06f0*/  @P2 IADD3 R2, R2, 0x1, RZ ;  /* 0x0000000102022810 */ /* 0x000fc40007ffe0ff */
[----:B------:R-:W-:Y:S02]  /*0700*/  @!P3 IADD3 R3, R3, 0x1, RZ ;  /* 0x000000010303b810 */ /* 0x000fe40007ffe0ff */
[----:B------:R-:W-:Y:S02]  /*0710*/  ISETP.GE.AND P6, PT, R11, RZ, PT ;  /* 0x000000ff0b00720c */ /* 0x000fe40003fc6270 */
[----:B------:R-:W-:Y:S01]  /*0720*/  ISETP.GE.AND P2, PT, R17, RZ, PT ;  /* 0x000000ff1100720c */ /* 0x000fe20003f46270 */
[----:B------:R-:W-:Y:S01]  /*0730*/  @!P4 IMAD.MOV R2, RZ, RZ, -R2 ;  /* 0x000000ffff02c224 */ /* 0x000fe200078e0a02 */
[----:B------:R-:W-:Y:S01]  /*0740*/  ISETP.GE.AND P3, PT, R16, RZ, PT ;  /* 0x000000ff1000720c */ /* 0x000fe20003f66270 */
[----:B------:R-:W-:Y:S01]  /*0750*/  IMAD.MOV.U32 R16, RZ, RZ, R4 ;  /* 0x000000ffff107224 */ /* 0x000fe200078e0004 */
[----:B------:R-:W-:Y:S01]  /*0760*/  ISETP.GE.AND P1, PT, R15, RZ, PT ;  /* 0x000000ff0f00720c */ /* 0x000fe20003f26270 */
[----:B------:R-:W-:Y:S01]  /*0770*/  @!P0 IMAD.MOV R8, RZ, RZ, -R8 ;  /* 0x000000ffff088224 */ /* 0x000fe200078e0a08 */
[----:B------:R-:W-:-:S02]  /*0780*/  @P5 IADD3 R3, R3, 0x1, RZ ;  /* 0x0000000103035810 */ /* 0x000fc40007ffe0ff */
[----:B------:R-:W-:Y:S02]  /*0790*/  ISETP.NE.AND P5, PT, RZ, c[0x0][0x180], PT ;  /* 0x00006000ff007a0c */ /* 0x000fe40003fa5270 */
[----:B------:R-:W-:Y:S01]  /*07a0*/  LOP3.LUT R9, RZ, c[0x0][0x180], RZ, 0x33, !PT ;  /* 0x00006000ff097a12 */ /* 0x000fe200078e33ff */
[----:B------:R-:W-:Y:S01]  /*07b0*/  @!P6 IMAD.MOV R12, RZ, RZ, -R12 ;  /* 0x000000ffff0ce224 */ /* 0x000fe200078e0a0c */
[----:B------:R-:W-:Y:S01]  /*07c0*/  ISETP.GE.AND P0, PT, R0, c[0x0][0x184], PT ;  /* 0x0000610000007a0c */ /* 0x000fe20003f06270 */
[----:B------:R-:W-:Y:S01]  /*07d0*/  @!P2 IMAD.MOV R14, RZ, RZ, -R14 ;  /* 0x000000ffff0ea224 */ /* 0x000fe200078e0a0e */
[C---:B------:R-:W-:Y:S01]  /*07e0*/  SEL R4, R9.reuse, R13, !P5 ;  /* 0x0000000d09047207 */ /* 0x040fe20006800000 */
[----:B------:R-:W-:Y:S01]  /*07f0*/  @!P3 IMAD.MOV R16, RZ, RZ, -R16 ;  /* 0x000000ffff10b224 */ /* 0x000fe200078e0a10 */
[C---:B------:R-:W-:Y:S01]  /*0800*/  SEL R5, R9.reuse, R2, !P5 ;  /* 0x0000000209057207 */ /* 0x040fe20006800000 */
[----:B------:R-:W-:Y:S01]  /*0810*/  @!P1 IMAD.MOV R3, RZ, RZ, -R3 ;  /* 0x000000ffff039224 */ /* 0x000fe200078e0a03 */
[C---:B------:R-:W-:Y:S01]  /*0820*/  SEL R7, R9.reuse, R10, !P5 ;  /* 0x0000000a09077207 */ /* 0x040fe20006800000 */
[----:B------:R-:W-:Y:S01]  /*0830*/  IMAD.HI R13, R4, 0x66666667, RZ ;  /* 0x66666667040d7827 */ /* 0x000fe200078e02ff */
[----:B------:R-:W-:-:S02]  /*0840*/  SEL R8, R9, R8, !P5 ;  /* 0x0000000809087207 */ /* 0x000fc40006800000 */
[----:B------:R-:W-:Y:S01]  /*0850*/  SEL R6, R9, R12, !P5 ;  /* 0x0000000c09067207 */ /* 0x000fe20006800000 */
[----:B------:R-:W-:Y:S01]  /*0860*/  IMAD.HI R11, R5, 0x66666667, RZ ;  /* 0x66666667050b7827 */ /* 0x000fe200078e02ff */
[C---:B------:R-:W-:Y:S02]  /*0870*/  SEL R10, R9.reuse, R14, !P5 ;  /* 0x0000000e090a7207 */ /* 0x040fe40006800000 */
[----:B------:R-:W-:Y:S01]  /*0880*/  SEL R2, R9, R16, !P5 ;  /* 0x0000001009027207 */ /* 0x000fe20006800000 */
[----:B------:R-:W-:Y:S01]  /*0890*/  IMAD.HI R15, R7, 0x66666667, RZ ;  /* 0x66666667070f7827 */ /* 0x000fe200078e02ff */
[----:B------:R-:W-:Y:S02]  /*08a0*/  SEL R3, R9, R3, !P5 ;  /* 0x0000000309037207 */ /* 0x000fe40006800000 */
[----:B------:R-:W-:Y:S01]  /*08b0*/  SHF.R.U32.HI R12, RZ, 0x1f, R11 ;  /* 0x0000001fff0c7819 */ /* 0x000fe2000001160b */
[----:B------:R-:W-:Y:S01]  /*08c0*/  IMAD.HI R9, R8, 0x66666667, RZ ;  /* 0x6666666708097827 */ /* 0x000fe200078e02ff */
[----:B------:R-:W-:-:S02]  /*08d0*/  SHF.R.U32.HI R14, RZ, 0x1f, R13 ;  /* 0x0000001fff0e7819 */ /* 0x000fc4000001160d */
[----:B------:R-:W-:Y:S01]  /*08e0*/  SHF.R.U32.HI R16, RZ, 0x1f, R15 ;  /* 0x0000001fff107819 */ /* 0x000fe2000001160f */
[----:B------:R-:W-:Y:S01]  /*08f0*/  IMAD.HI R17, R2, 0x66666667, RZ ;  /* 0x6666666702117827 */ /* 0x000fe200078e02ff */
[----:B------:R-:W-:Y:S02]  /*0900*/  LEA.HI.SX32 R12, R11, R12, 0x17 ;  /* 0x0000000c0b0c7211 */ /* 0x000fe400078fbaff */
[----:B------:R-:W-:Y:S01]  /*0910*/  LEA.HI.SX32 R13, R13, R14, 0x17 ;  /* 0x0000000e0d0d7211 */ /* 0x000fe200078fbaff */
[----:B------:R-:W-:Y:S01]  /*0920*/  IMAD.HI R11, R6, 0x66666667, RZ ;  /* 0x66666667060b7827 */ /* 0x000fe200078e02ff */
[----:B------:R-:W-:Y:S02]  /*0930*/  LEA.HI.SX32 R16, R15, R16, 0x17 ;  /* 0x000000100f107211 */ /* 0x000fe400078fbaff */
[----:B------:R-:W-:Y:S01]  /*0940*/  SHF.R.U32.HI R14, RZ, 0x1f, R9 ;  /* 0x0000001fff0e7819 */ /* 0x000fe20000011609 */
[----:B------:R-:W-:Y:S01]  /*0950*/  IMAD.HI R15, R10, 0x66666667, RZ ;  /* 0x666666670a0f7827 */ /* 0x000fe200078e02ff */
[----:B------:R-:W-:-:S02]  /*0960*/  SHF.R.U32.HI R20, RZ, 0x1f, R17 ;  /* 0x0000001fff147819 */ /* 0x000fc40000011611 */
[----:B------:R-:W-:Y:S01]  /*0970*/  LEA.HI.SX32 R9, R9, R14, 0x17 ;  /* 0x0000000e09097211 */ /* 0x000fe200078fbaff */
[----:B------:R-:W-:Y:S01]  /*0980*/  IMAD.HI R19, R3, 0x66666667, RZ ;  /* 0x6666666703137827 */ /* 0x000fe200078e02ff */
[----:B------:R-:W-:Y:S02]  /*0990*/  SHF.R.U32.HI R14, RZ, 0x1f, R11 ;  /* 0x0000001fff0e7819 */ /* 0x000fe4000001160b */
[----:B------:R-:W-:Y:S01]  /*09a0*/  SHF.R.U32.HI R18, RZ, 0x1f, R15 ;  /* 0x0000001fff127819 */ /* 0x000fe2000001160f */
[----:B------:R-:W-:Y:S01]  /*09b0*/  IMAD R12, R12, -0x500, R5 ;  /* 0xfffffb000c0c7824 */ /* 0x000fe200078e0205 */
[----:B------:R-:W-:Y:S01]  /*09c0*/  SHF.R.U32.HI R22, RZ, 0x1f, R19 ;  /* 0x0000001fff167819 */ /* 0x000fe20000011613 */
[----:B------:R-:W-:Y:S01]  /*09d0*/  IMAD R24, R16, -0x500, R7 ;  /* 0xfffffb0010187824 */ /* 0x000fe200078e0207 */
[----:B------:R-:W-:Y:S01]  /*09e0*/  LEA.HI.SX32 R17, R17, R20, 0x17 ;  /* 0x0000001411117211 */ /* 0x000fe200078fbaff */
[----:B------:R-:W-:Y:S01]  /*09f0*/  IMAD R26, R9, -0x500, R8 ;  /* 0xfffffb00091a7824 */ /* 0x000fe200078e0208 */
[----:B------:R-:W-:Y:S01]  /*0a00*/  LEA.HI.SX32 R11, R11, R14, 0x17 ;  /* 0x0000000e0b0b7211 */ /* 0x000fe200078fbaff */
[----:B------:R-:W-:Y:S01]  /*0a10*/  IMAD R14, R13, -0x500, R4 ;  /* 0xfffffb000d0e7824 */ /* 0x000fe200078e0204 */
[----:B------:R-:W-:Y:S01]  /*0a20*/  LEA.HI.SX32 R15, R15, R18, 0x17 ;  /* 0x000000120f0f7211 */ /* 0x000fe200078fbaff */
[----:B------:R-:W-:Y:S01]  /*0a30*/  IMAD.WIDE R12, R12, R21, c[0x0][0x170] ;  /* 0x00005c000c0c7625 */ /* 0x000fe200078e0215 */
[----:B------:R-:W-:-:S02]  /*0a40*/  LEA.HI.SX32 R22, R19, R22, 0x17 ;  /* 0x0000001613167211 */ /* 0x000fc400078fbaff */
[----:B------:R-:W-:Y:S01]  /*0a50*/  PRMT R20, RZ, 0x7610, R20 ;  /* 0x00007610ff147816 */ /* 0x000fe20000000014 */
[----:B------:R-:W-:Y:S01]  /*0a60*/  IMAD R28, R17, -0x500, R2 ;  /* 0xfffffb00111c7824 */ /* 0x000fe200078e0202 */
[----:B------:R-:W-:Y:S01]  /*0a70*/  PRMT R16, RZ, 0x7610, R16 ;  /* 0x00007610ff107816 */ /* 0x000fe20000000010 */
[----:B------:R-:W-:Y:S01]  /*0a80*/  IMAD R8, R11, -0x500, R6 ;  /* 0xfffffb000b087824 */ /* 0x000fe200078e0206 */
[----:B------:R-:W-:Y:S01]  /*0a90*/  CS2R R4, SRZ ;  /* 0x0000000000047805 */ /* 0x000fe2000001ff00 */
[----:B------:R-:W-:Y:S01]  /*0aa0*/  IMAD R10, R15, -0x500, R10 ;  /* 0xfffffb000f0a7824 */ /* 0x000fe200078e020a */
[----:B------:R-:W-:Y:S01]  /*0ab0*/  CS2R R6, SRZ ;  /* 0x0000000000067805 */ /* 0x000fe2000001ff00 */
[-C--:B------:R-:W-:Y:S01]  /*0ac0*/  IMAD.WIDE R14, R14, R21.reuse, c[0x0][0x170] ;  /* 0x00005c000e0e7625 */ /* 0x080fe200078e0215 */
[----:B------:R0:W2:Y:S03]  /*0ad0*/  @!P0 LDG.E.EL.U16 R20, [R12.64] ;  /* 0x000000040c148981 */ /* 0x0000a6000c2e1500 */
[----:B------:R-:W-:Y:S01]  /*0ae0*/  IMAD R30, R22, -0x500, R3 ;  /* 0xfffffb00161e7824 */ /* 0x000fe200078e0203 */
[----:B------:R-:W-:Y:S01]  /*0af0*/  PRMT R22, RZ, 0x7610, R22 ;  /* 0x00007610ff167816 */ /* 0x000fe20000000016 */
[----:B------:R-:W-:Y:S01]  /*0b00*/  IMAD.WIDE R2, R0, R21, c[0x0][0x160] ;  /* 0x0000580000027625 */ /* 0x000fe200078e0215 */
[----:B------:R1:W3:Y:S01]  /*0b10*/  @!P0 LDG.E.EL.U16 R16, [R14.64] ;  /* 0x000000040e108981 */ /* 0x0002e2000c2e1500 */
[----:B------:R-:W-:-:S02]  /*0b20*/  PRMT R17, RZ, 0x7610, R17 ;  /* 0x00007610ff117816 */ /* 0x000fc40000000011 */
[-C--:B0-----:R-:W-:Y:S01]  /*0b30*/  IMAD.WIDE R12, R28, R21.reuse, c[0x0][0x170] ;  /* 0x00005c001c0c7625 */ /* 0x081fe200078e0215 */
[----:B------:R-:W-:Y:S01]  /*0b40*/  PRMT R23, RZ, 0x7610, R23 ;  /* 0x00007610ff177816 */ /* 0x000fe20000000017 */
[----:B------:R-:W4:Y:S01]  /*0b50*/  @!P0 LDG.E.EL.128 R4, [R2.64] ;  /* 0x0000000402048981 */ /* 0x000f22000c2e1d00 */
[----:B------:R-:W-:Y:S01]  /*0b60*/  PRMT R19, RZ, 0x7610, R19 ;  /* 0x00007610ff137816 */ /* 0x000fe20000000013 */
[-C--:B------:R-:W-:Y:S01]  /*0b70*/  IMAD.WIDE R24, R24, R21.reuse, c[0x0][0x170] ;  /* 0x00005c0018187625 */ /* 0x080fe200078e0215 */
[----:B------:R-:W-:Y:S01]  /*0b80*/  PRMT R18, RZ, 0x7610, R18 ;  /* 0x00007610ff127816 */ /* 0x000fe20000000012 */
[----:B------:R0:W5:Y:S02]  /*0b90*/  @!P0 LDG.E.EL.U16 R22, [R12.64] ;  /* 0x000000040c168981 */ /* 0x000164000c2e1500 */
[-C--:B-1----:R-:W-:Y:S01]  /*0ba0*/  IMAD.WIDE R14, R30, R21.reuse, c[0x0][0x170] ;  /* 0x00005c001e0e7625 */ /* 0x082fe200078e0215 */
[----:B------:R-:W-:Y:S01]  /*0bb0*/  PRMT R28, RZ, 0x7610, R28 ;  /* 0x00007610ff1c7816 */ /* 0x000fe2000000001c */
[----:B------:R1:W2:Y:S02]  /*0bc0*/  @!P0 LDG.E.EL.U16 R17, [R24.64] ;  /* 0x0000000418118981 */ /* 0x0002a4000c2e1500 */
[----:B------:R-:W-:-:S02]  /*0bd0*/  IMAD.WIDE R26, R26, R21, c[0x0][0x170] ;  /* 0x00005c001a1a7625 */ /* 0x000fc400078e0215 */
[----:B------:R1:W3:Y:S02]  /*0be0*/  @!P0 LDG.E.EL.U16 R23, [R14.64] ;  /* 0x000000040e178981 */ /* 0x0002e4000c2e1500 */
[-C--:B------:R-:W-:Y:S01]  /*0bf0*/  IMAD.WIDE R32, R8, R21.reuse, c[0x0][0x170] ;  /* 0x00005c0008207625 */ /* 0x080fe200078e0215 */
[----:B0-----:R-:W-:Y:S01]  /*0c00*/  CS2R R12, SRZ ;  /* 0x00000000000c7805 */ /* 0x001fe2000001ff00 */
[----:B------:R0:W3:Y:S02]  /*0c10*/  @!P0 LDG.E.EL.U16 R19, [R26.64] ;  /* 0x000000041a138981 */ /* 0x0000e4000c2e1500 */
[-C--:B------:R-:W-:Y:S02]  /*0c20*/  IMAD.WIDE R34, R10, R21.reuse, c[0x0][0x170] ;  /* 0x00005c000a227625 */ /* 0x080fe400078e0215 */
[----:B------:R-:W3:Y:S01]  /*0c30*/  @!P0 LDG.E.EL.U16 R18, [R32.64] ;  /* 0x0000000420128981 */ /* 0x000ee2000c2e1500 */
[----:B-1----:R-:W-:Y:S01]  /*0c40*/  CS2R R14, SRZ ;  /* 0x00000000000e7805 */ /* 0x002fe2000001ff00 */
[----:B------:R-:W-:Y:S01]  /*0c50*/  CS2R R8, SRZ ;  /* 0x0000000000087805 */ /* 0x000fe2000001ff00 */
[----:B------:R-:W-:Y:S01]  /*0c60*/  CS2R R10, SRZ ;  /* 0x00000000000a7805 */ /* 0x000fe2000001ff00 */
[----:B------:R-:W3:Y:S01]  /*0c70*/  @!P0 LDG.E.EL.U16 R28, [R34.64] ;  /* 0x00000004221c8981 */ /* 0x000ee2000c2e1500 */
[----:B0-----:R-:W-:-:S04]  /*0c80*/  IMAD.WIDE R26, R0, R21, c[0x0][0x178] ;  /* 0x00005e00001a7625 */ /* 0x001fc800078e0215 */
[----:B------:R-:W-:Y:S01]  /*0c90*/  IMAD.WIDE R30, R0, R21, c[0x0][0x168] ;  /* 0x00005a00001e7625 */ /* 0x000fe200078e0215 */
[----:B------:R-:W3:Y:S04]  /*0ca0*/  @!P0 LDG.E.EL.128 R12, [R26.64] ;  /* 0x000000041a0c8981 */ /* 0x000ee8000c2e1d00 */
[----:B------:R-:W3:Y:S01]  /*0cb0*/  @!P0 LDG.E.EL.128 R8, [R30.64] ;  /* 0x000000041e088981 */ /* 0x000ee2000c2e1d00 */
[--C-:B----4-:R-:W-:Y:S02]  /*0cc0*/  HADD2.F32 R21, -RZ, R5.reuse.H1_H1 ;  /* 0x30000005ff157230 */ /* 0x110fe40000004100 */
[----:B------:R-:W-:Y:S02]  /*0cd0*/  HADD2.F32 R24, -RZ, R5.H0_H0 ;  /* 0x20000005ff187230 */ /* 0x000fe40000004100 */
[----:B------:R-:W-:-:S02]  /*0ce0*/  HADD2.F32 R0, -RZ, R7.H0_H0 ;  /* 0x20000007ff007230 */ /* 0x000fc40000004100 */
[----:B-----5:R-:W-:Y:S02]  /*0cf0*/  HADD2.F32 R5, -RZ, R22.H0_H0 ;  /* 0x20000016ff057230 */ /* 0x020fe40000004100 */
[----:B------:R-:W-:Y:S02]  /*0d00*/  HADD2.F32 R25, -RZ, R4.H0_H0 ;  /* 0x20000004ff197230 */ /* 0x000fe40000004100 */
[----:B--2---:R-:W-:Y:S02]  /*0d10*/  HADD2.F32 R22, -RZ, R20.H0_H0 ;  /* 0x20000014ff167230 */ /* 0x004fe40000004100 */
[----:B------:R-:W-:Y:S02]  /*0d20*/  HADD2.F32 R29, -RZ, R7.H1_H1 ;  /* 0x30000007ff1d7230 */ /* 0x000fe40000004100 */
[----:B------:R-:W-:Y:S01]  /*0d30*/  HADD2.F32 R7, -RZ, R4.H1_H1 ;  /* 0x30000004ff077230 */ /* 0x000fe20000004100 */
[----:B------:R-:W-:Y:S01]  /*0d40*/  FADD R0, R0, R5 ;  /* 0x0000000500007221 */ /* 0x000fe20000000000 */
[----:B---3--:R-:W-:-:S02]  /*0d50*/  HADD2.F32 R4, -RZ, R23.H0_H0 ;  /* 0x20000017ff047230 */ /* 0x008fc40000004100 */
[----:B------:R-:W-:Y:S01]  /*0d60*/  HADD2.F32 R17, -RZ, R17.H0_H0 ;  /* 0x20000011ff117230 */ /* 0x000fe20000004100 */
[----:B------:R-:W-:Y:S01]  /*0d70*/  FADD R5, R25, R22 ;  /* 0x0000001619057221 */ /* 0x000fe20000000000 */
[----:B------:R-:W-:Y:S02]  /*0d80*/  HADD2.F32 R23, -RZ, R6.H0_H0 ;  /* 0x20000006ff177230 */ /* 0x000fe40000004100 */
[----:B------:R-:W-:Y:S02]  /*0d90*/  HADD2.F32 R18, -RZ, R18.H0_H0 ;  /* 0x20000012ff127230 */ /* 0x000fe40000004100 */
[----:B------:R-:W-:Y:S02]  /*0da0*/  HADD2.F32 R16, -RZ, R16.H0_H0 ;  /* 0x20000010ff107230 */ /* 0x000fe40000004100 */
[----:B------:R-:W-:Y:S02]  /*0db0*/  HADD2.F32 R22, -RZ, R19.H0_H0 ;  /* 0x20000013ff167230 */ /* 0x000fe40000004100 */
[----:B------:R-:W-:Y:S01]  /*0dc0*/  HADD2.F32 R20, -RZ, R6.H1_H1 ;  /* 0x30000006ff147230 */ /* 0x000fe20000004100 */
[----:B------:R-:W-:Y:S01]  /*0dd0*/  FADD R6, R24, R17 ;  /* 0x0000001118067221 */ /* 0x000fe20000000000 */
[----:B------:R-:W-:Y:S01]  /*0de0*/  HADD2.F32 R19, -RZ, R28.H0_H0 ;  /* 0x2000001cff137230 */ /* 0x000fe20000004100 */
[----:B------:R-:W-:Y:S01]  /*0df0*/  FADD R17, R23, R18 ;  /* 0x0000001217117221 */ /* 0x000fe20000000000 */
[----:B------:R-:W-:Y:S01]  /*0e00*/  FADD R7, R7, R16 ;  /* 0x0000001007077221 */ /* 0x000fe20000000000 */
[----:B------:R-:W-:Y:S01]  /*0e10*/  HADD2.F32 R24, -RZ, R12.H0_H0 ;  /* 0x2000000cff187230 */ /* 0x000fe20000004100 */
[----:B------:R-:W-:Y:S01]  /*0e20*/  FADD R16, R21, R22 ;  /* 0x0000001615107221 */ /* 0x000fe20000000000 */
[----:B------:R-:W-:-:S02]  /*0e30*/  HADD2.F32 R23, -RZ, R13.H0_H0 ;  /* 0x2000000dff177230 */ /* 0x000fc40000004100 */
[----:B------:R-:W-:Y:S01]  /*0e40*/  HADD2.F32 R27, -RZ, R15.H0_H0 ;  /* 0x2000000fff1b7230 */ /* 0x000fe20000004100 */
[----:B------:R-:W-:Y:S01]  /*0e50*/  FADD R4, R29, R4 ;  /* 0x000000041d047221 */ /* 0x000fe20000000000 */
[----:B------:R-:W-:Y:S01]  /*0e60*/  HADD2.F32 R12, -RZ, R12.H1_H1 ;  /* 0x3000000cff0c7230 */ /* 0x000fe20000004100 */
[----:B------:R-:W-:Y:S01]  /*0e70*/  FADD R22, R20, R19 ;  /* 0x0000001314167221 */ /* 0x000fe20000000000 */
[----:B------:R-:W-:Y:S02]  /*0e80*/  HADD2.F32 R13, -RZ, R13.H1_H1 ;  /* 0x3000000dff0d7230 */ /* 0x000fe40000004100 */
[--C-:B------:R-:W-:Y:S02]  /*0e90*/  HADD2.F32 R26, -RZ, R14.reuse.H0_H0 ;  /* 0x2000000eff1a7230 */ /* 0x100fe40000004100 */
[----:B------:R-:W-:Y:S02]  /*0ea0*/  HADD2.F32 R25, -RZ, R14.H1_H1 ;  /* 0x3000000eff197230 */ /* 0x000fe40000004100 */
[----:B------:R-:W-:-:S02]  /*0eb0*/  HADD2.F32 R15, -RZ, R15.H1_H1 ;  /* 0x3000000fff0f7230 */ /* 0x000fc40000004100 */
[--C-:B------:R-:W-:Y:S02]  /*0ec0*/  HADD2.F32 R19, -RZ, R8.reuse.H1_H1 ;  /* 0x30000008ff137230 */ /* 0x100fe40000004100 */
[----:B------:R-:W-:Y:S02]  /*0ed0*/  HADD2.F32 R21, -RZ, R8.H0_H0 ;  /* 0x20000008ff157230 */ /* 0x000fe40000004100 */
[--C-:B------:R-:W-:Y:S02]  /*0ee0*/  HADD2.F32 R18, -RZ, R9.reuse.H1_H1 ;  /* 0x30000009ff127230 */ /* 0x100fe40000004100 */
[----:B------:R-:W-:Y:S02]  /*0ef0*/  HADD2.F32 R20, -RZ, R9.H0_H0 ;  /* 0x20000009ff147230 */ /* 0x000fe40000004100 */
[--C-:B------:R-:W-:Y:S02]  /*0f00*/  HADD2.F32 R8, -RZ, R10.reuse.H1_H1 ;  /* 0x3000000aff087230 */ /* 0x100fe40000004100 */
[--C-:B------:R-:W-:Y:S01]  /*0f10*/  HADD2.F32 R9, -RZ, R11.reuse.H1_H1 ;  /* 0x3000000bff097230 */ /* 0x100fe20000004100 */
[----:B------:R-:W-:Y:S01]  /*0f20*/  FFMA R12, R12, 0.125, R7 ;  /* 0x3e0000000c0c7823 */ /* 0x000fe20000000007 */
[----:B------:R-:W-:Y:S01]  /*0f30*/  HADD2.F32 R10, -RZ, R10.H0_H0 ;  /* 0x2000000aff0a7230 */ /* 0x000fe20000004100 */
[----:B------:R-:W-:Y:S01]  /*0f40*/  FFMA R24, R24, 0.125, R5 ;  /* 0x3e00000018187823 */ /* 0x000fe20000000005 */
[----:B------:R-:W-:Y:S01]  /*0f50*/  HADD2.F32 R11, -RZ, R11.H0_H0 ;  /* 0x2000000bff0b7230 */ /* 0x000fe20000004100 */
[----:B------:R-:W-:Y:S01]  /*0f60*/  FFMA R13, R13, 0.125, R16 ;  /* 0x3e0000000d0d7823 */ /* 0x000fe20000000010 */
[----:B------:R-:W-:Y:S01]  /*0f70*/  FFMA R23, R23, 0.125, R6 ;  /* 0x3e00000017177823 */ /* 0x000fe20000000006 */
[----:B------:R-:W-:Y:S01]  /*0f80*/  FFMA R25, R25, 0.125, R22 ;  /* 0x3e00000019197823 */ /* 0x000fe20000000016 */
[----:B------:R-:W-:Y:S01]  /*0f90*/  FFMA R17, R26, 0.125, R17 ;  /* 0x3e0000001a117823 */ /* 0x000fe20000000011 */
[----:B------:R-:W-:Y:S01]  /*0fa0*/  FFMA R4, R15, 0.125, R4 ;  /* 0x3e0000000f047823 */ /* 0x000fe20000000004 */
[----:B------:R-:W-:Y:S01]  /*0fb0*/  FFMA R0, R27, 0.125, R0 ;  /* 0x3e0000001b007823 */ /* 0x000fe20000000000 */
[----:B------:R-:W-:Y:S01]  /*0fc0*/  FADD R21, R21, R24 ;  /* 0x0000001815157221 */ /* 0x000fe20000000000 */
[----:B------:R-:W-:Y:S01]  /*0fd0*/  FADD R12, R19, R12 ;  /* 0x0000000c130c7221 */ /* 0x000fe20000000000 */
[----:B------:R-:W-:Y:S01]  /*0fe0*/  FADD R20, R20, R23 ;  /* 0x0000001714147221 */ /* 0x000fe20000000000 */
[----:B------:R-:W-:Y:S01]  /*0ff0*/  FADD R13, R18, R13 ;  /* 0x0000000d120d7221 */ /* 0x000fe20000000000 */
[----:B------:R-:W-:Y:S01]  /*1000*/  FADD R10, R10, R17 ;  /* 0x000000110a0a7221 */ /* 0x000fe20000000000 */
[----:B------:R-:W-:Y:S01]  /*1010*/  FADD R25, R8, R25 ;  /* 0x0000001908197221 */ /* 0x000fe20000000000 */
[----:B------:R-:W-:Y:S01]  /*1020*/  FADD R0, R11, R0 ;  /* 0x000000000b007221 */ /* 0x000fe20000000000 */
[----:B------:R-:W-:Y:S01]  /*1030*/  FADD R9, R9, R4 ;  /* 0x0000000409097221 */ /* 0x000fe20000000000 */
[----:B------:R-:W-:-:S02]  /*1040*/  F2FP.F16.F32.PACK_AB R12, R12, R21 ;  /* 0x000000150c0c723e */ /* 0x000fc400000000ff */
[----:B------:R-:W-:Y:S02]  /*1050*/  F2FP.F16.F32.PACK_AB R13, R13, R20 ;  /* 0x000000140d0d723e */ /* 0x000fe400000000ff */
[----:B------:R-:W-:Y:S02]  /*1060*/  F2FP.F16.F32.PACK_AB R14, R25, R10 ;  /* 0x0000000a190e723e */ /* 0x000fe400000000ff */
[----:B------:R-:W-:Y:S01]  /*1070*/  F2FP.F16.F32.PACK_AB R15, R9, R0 ;  /* 0x00000000090f723e */ /* 0x000fe200000000ff */
[----:B------:R-:W-:Y:S06]  /*1080*/  @P0 EXIT ;  /* 0x000000000000094d */ /* 0x000fec0003800000 */
[----:B------:R-:W-:Y:S01]  /*1090*/  STG.E.128 [R2.64], R12 ;  /* 0x0000000c02007986 */ /* 0x000fe2000c101d04 */
[----:B------:R-:W-:Y:S05]  /*10a0*/  EXIT ;  /* 0x000000000000794d */ /* 0x000fea0003800000 */
.L_x_0:
[----:B------:R-:W-:-:S00]  /*10b0*/  BRA `(.L_x_0) ;  /* 0xfffffff000007947 */ /* 0x000fc0000383ffff */
[----:B------:R-:W-:-:S00]  /*10c0*/  NOP ;  /* 0x0000000000007918 */ /* 0x000fc00000000000 */
        /* <DEDUP_REMOVED lines=11> */
.L_x_1:
